//
// Generated by NVIDIA NVVM Compiler
//
// Compiler Build ID: CL-36424714
// Cuda compilation tools, release 13.0, V13.0.88
// Based on NVVM 20.0.0
//

.version 9.0
.target sm_100
.address_size 64

	// .globl	_Z17mandelbrot_kernelPi

.visible .entry _Z17mandelbrot_kernelPi(
	.param .u64 .ptr .align 1 _Z17mandelbrot_kernelPi_param_0
)
{
	.reg .pred 	%p<7>;
	.reg .b32 	%r<17>;
	.reg .b64 	%rd<5>;
	.reg .b64 	%fd<22>;

	ld.param.u64 	%rd1, [_Z17mandelbrot_kernelPi_param_0];
	mov.u32 	%r5, %ctaid.x;
	mov.u32 	%r6, %ntid.x;
	mov.u32 	%r7, %tid.x;
	mad.lo.s32 	%r1, %r5, %r6, %r7;
	mov.u32 	%r8, %ctaid.y;
	mov.u32 	%r9, %ntid.y;
	mov.u32 	%r10, %tid.y;
	mad.lo.s32 	%r11, %r8, %r9, %r10;
	setp.gt.s32 	%p1, %r1, 4095;
	setp.gt.u32 	%p2, %r11, 4095;
	or.pred  	%p3, %p1, %p2;
	@%p3 bra 	$L__BB0_4;
	cvt.rn.f64.s32 	%fd12, %r1;
	mul.f64 	%fd13, %fd12, 0d4008000000000000;
	fma.rn.f64 	%fd1, %fd13, 0d3F30000000000000, 0dC000000000000000;
	mul.lo.s32 	%r13, %r11, 3;
	cvt.rn.f64.u32 	%fd14, %r13;
	fma.rn.f64 	%fd2, %fd14, 0d3F30000000000000, 0dBFF8000000000000;
	mov.b32 	%r16, 0;
	mov.f64 	%fd18, 0d0000000000000000;
	mov.f64 	%fd19, %fd18;
	mov.f64 	%fd20, %fd18;
	mov.f64 	%fd21, %fd18;
$L__BB0_2:
	sub.f64 	%fd15, %fd19, %fd18;
	add.f64 	%fd7, %fd1, %fd15;
	add.f64 	%fd16, %fd21, %fd21;
	fma.rn.f64 	%fd20, %fd16, %fd20, %fd2;
	add.s32 	%r4, %r16, 1;
	mul.f64 	%fd19, %fd7, %fd7;
	mul.f64 	%fd18, %fd20, %fd20;
	add.f64 	%fd17, %fd19, %fd18;
	setp.le.f64 	%p4, %fd17, 0d4010000000000000;
	setp.lt.u32 	%p5, %r16, 999;
	and.pred  	%p6, %p4, %p5;
	mov.u32 	%r16, %r4;
	mov.f64 	%fd21, %fd7;
	@%p6 bra 	$L__BB0_2;
	shl.b32 	%r14, %r11, 12;
	add.s32 	%r15, %r14, %r1;
	cvta.to.global.u64 	%rd2, %rd1;
	mul.wide.s32 	%rd3, %r15, 4;
	add.s64 	%rd4, %rd2, %rd3;
	st.global.u32 	[%rd4], %r4;
$L__BB0_4:
	ret;

}


// ===== COMPILED SASS (sm_100) =====

	.target	sm_100

	.elftype	@"ET_EXEC"


//--------------------- .note.nv.tkinfo           --------------------------
	.section	.note.nv.tkinfo,"",@"SHT_NOTE"
	.sectionflags	@"SHF_NOTE_NV_TKINFO"
	.tkinfo
        /*0018*/ 	.word	0x00000002
        /*0030*/ 	.string	""
        /*0030*/ 	.string	"ptxas"
        /*0030*/ 	.string	"Cuda compilation tools, release 13.0, V13.0.88"
        /*0030*/ 	.string	"Build cuda_13.0.r13.0/compiler.36424714_0"
        /*0030*/ 	.string	"-arch sm_100 -m 64 "



//--------------------- .note.nv.cuinfo           --------------------------
	.section	.note.nv.cuinfo,"",@"SHT_NOTE"
	.sectionflags	@"SHF_NOTE_NV_CUINFO"
        /*0018*/ 	.short	0x0002
        /*001a*/ 	.short	0x0064
        /*001c*/ 	.short	0x0082
	.zero		2


//--------------------- .nv.info                  --------------------------
	.section	.nv.info,"",@"SHT_CUDA_INFO"
	.align	4


	//----- nvinfo : EIATTR_REGCOUNT
	.align		4
        /*0000*/ 	.byte	0x04, 0x2f
        /*0002*/ 	.short	(.L_1 - .L_0)
	.align		4
.L_0:
        /*0004*/ 	.word	index@(_Z17mandelbrot_kernelPi)
        /*0008*/ 	.word	0x00000016


	//----- nvinfo : EIATTR_FRAME_SIZE
	.align		4
.L_1:
        /*000c*/ 	.byte	0x04, 0x11
        /*000e*/ 	.short	(.L_3 - .L_2)
	.align		4
.L_2:
        /*0010*/ 	.word	index@(_Z17mandelbrot_kernelPi)
        /*0014*/ 	.word	0x00000000


	//----- nvinfo : EIATTR_MIN_STACK_SIZE
	.align		4
.L_3:
        /*0018*/ 	.byte	0x04, 0x12
        /*001a*/ 	.short	(.L_5 - .L_4)
	.align		4
.L_4:
        /*001c*/ 	.word	index@(_Z17mandelbrot_kernelPi)
        /*0020*/ 	.word	0x00000000
.L_5:


//--------------------- .nv.compat                --------------------------
	.section	.nv.compat,"",@"SHT_CUDA_COMPAT_INFO"
	.align	4
        /*0000*/ 	.byte	0x02, 0x09, 0x00, 0x00, 0x02, 0x02, 0x01, 0x00, 0x02, 0x05, 0x05, 0x00, 0x03, 0x07, 0x01, 0x01
        /*0010*/ 	.byte	0x02, 0x03, 0x00, 0x00, 0x02, 0x06, 0x01, 0x00, 0x04, 0x0b, 0x08, 0x00, 0x01, 0x00, 0x00, 0x00
        /*0020*/ 	.byte	0x00, 0x00, 0x00, 0x00


//--------------------- .nv.info._Z17mandelbrot_kernelPi --------------------------
	.section	.nv.info._Z17mandelbrot_kernelPi,"",@"SHT_CUDA_INFO"
	.sectionflags	@""
	.align	4


	//----- nvinfo : EIATTR_CUDA_API_VERSION
	.align		4
        /*0000*/ 	.byte	0x04, 0x37
        /*0002*/ 	.short	(.L_7 - .L_6)
.L_6:
        /*0004*/ 	.word	0x00000082


	//----- nvinfo : EIATTR_KPARAM_INFO
	.align		4
.L_7:
        /*0008*/ 	.byte	0x04, 0x17
        /*000a*/ 	.short	(.L_9 - .L_8)
.L_8:
        /*000c*/ 	.word	0x00000000
        /*0010*/ 	.short	0x0000
        /*0012*/ 	.short	0x0000
        /*0014*/ 	.byte	0x00, 0xf5, 0x21, 0x00


	//----- nvinfo : EIATTR_SPARSE_MMA_MASK
	.align		4
.L_9:
        /*0018*/ 	.byte	0x03, 0x50
        /*001a*/ 	.short	0x0000


	//----- nvinfo : EIATTR_MAXREG_COUNT
	.align		4
        /*001c*/ 	.byte	0x03, 0x1b
        /*001e*/ 	.short	0x00ff


	//----- nvinfo : EIATTR_MERCURY_ISA_VERSION
	.align		4
        /*0020*/ 	.byte	0x03, 0x5f
        /*0022*/ 	.short	0x0101


	//----- nvinfo : EIATTR_VRC_CTA_INIT_COUNT
	.align		4
        /*0024*/ 	.byte	0x02, 0x4a
	.zero		1
	.zero		1


	//----- nvinfo : EIATTR_EXIT_INSTR_OFFSETS
	.align		4
        /*0028*/ 	.byte	0x04, 0x1c
        /*002a*/ 	.short	(.L_11 - .L_10)


	//   ....[0]....
.L_10:
        /*002c*/ 	.word	0x000000b0


	//   ....[1]....
        /*0030*/ 	.word	0x000002b0


	//----- nvinfo : EIATTR_CRS_STACK_SIZE
	.align		4
.L_11:
        /*0034*/ 	.byte	0x04, 0x1e
        /*0036*/ 	.short	(.L_13 - .L_12)
.L_12:
        /*0038*/ 	.word	0x00000000


	//----- nvinfo : EIATTR_CBANK_PARAM_SIZE
	.align		4
.L_13:
        /*003c*/ 	.byte	0x03, 0x19
        /*003e*/ 	.short	0x0008


	//----- nvinfo : EIATTR_PARAM_CBANK
	.align		4
        /*0040*/ 	.byte	0x04, 0x0a
        /*0042*/ 	.short	(.L_15 - .L_14)
	.align		4
.L_14:
        /*0044*/ 	.word	index@(.nv.constant0._Z17mandelbrot_kernelPi)
        /*0048*/ 	.short	0x0380
        /*004a*/ 	.short	0x0008


	//----- nvinfo : EIATTR_SW_WAR
	.align		4
.L_15:
        /*004c*/ 	.byte	0x04, 0x36
        /*004e*/ 	.short	(.L_17 - .L_16)
.L_16:
        /*0050*/ 	.word	0x00000008
.L_17:


//--------------------- .nv.callgraph             --------------------------
	.section	.nv.callgraph,"",@"SHT_CUDA_CALLGRAPH"
	.align	4
	.sectionentsize	8
	.align		4
        /*0000*/ 	.word	0x00000000
	.align		4
        /*0004*/ 	.word	0xffffffff
	.align		4
        /*0008*/ 	.word	0x00000000
	.align		4
        /*000c*/ 	.word	0xfffffffe
	.align		4
        /*0010*/ 	.word	0x00000000
	.align		4
        /*0014*/ 	.word	0xfffffffd
	.align		4
        /*0018*/ 	.word	0x00000000
	.align		4
        /*001c*/ 	.word	0xfffffffc


//--------------------- .text._Z17mandelbrot_kernelPi --------------------------
	.section	.text._Z17mandelbrot_kernelPi,"ax",@progbits
	.align	128
        .global         _Z17mandelbrot_kernelPi
        .type           _Z17mandelbrot_kernelPi,@function
        .size           _Z17mandelbrot_kernelPi,(.L_x_3 - _Z17mandelbrot_kernelPi)
        .other          _Z17mandelbrot_kernelPi,@"STO_CUDA_ENTRY STV_DEFAULT"
_Z17mandelbrot_kernelPi:
.text._Z17mandelbrot_kernelPi:
[----:B------:R-:W-:Y:S01]  /*0000*/  LDC R1, c[0x0][0x37c] ;  /* 0x0000df00ff017b82 */ /* 0x000fe20000000800 */
[----:B------:R-:W0:Y:S07]  /*0010*/  S2R R5, SR_TID.Y ;  /* 0x0000000000057919 */ /* 0x000e2e0000002200 */
[----:B------:R-:W1:Y:S01]  /*0020*/  LDC R3, c[0x0][0x360] ;  /* 0x0000d800ff037b82 */ /* 0x000e620000000800 */
[----:B------:R-:W1:Y:S07]  /*0030*/  S2R R2, SR_TID.X ;  /* 0x0000000000027919 */ /* 0x000e6e0000002100 */
[----:B------:R-:W0:Y:S08]  /*0040*/  S2UR UR5, SR_CTAID.Y ;  /* 0x00000000000579c3 */ /* 0x000e300000002600 */
[----:B------:R-:W0:Y:S08]  /*0050*/  LDC R0, c[0x0][0x364] ;  /* 0x0000d900ff007b82 */ /* 0x000e300000000800 */
[----:B------:R-:W1:Y:S01]  /*0060*/  S2UR UR4, SR_CTAID.X ;  /* 0x00000000000479c3 */ /* 0x000e620000002500 */
[----:B0-----:R-:W-:-:S05]  /*0070*/  IMAD R0, R0, UR5, R5 ;  /* 0x0000000500007c24 */ /* 0x001fca000f8e0205 */
[----:B------:R-:W-:Y:S01]  /*0080*/  ISETP.GT.U32.AND P0, PT, R0, 0xfff, PT ;  /* 0x00000fff0000780c */ /* 0x000fe20003f04070 */
[----:B-1----:R-:W-:-:S05]  /*0090*/  IMAD R3, R3, UR4, R2 ;  /* 0x0000000403037c24 */ /* 0x002fca000f8e0202 */
[----:B------:R-:W-:-:S13]  /*00a0*/  ISETP.GT.OR P0, PT, R3, 0xfff, P0 ;  /* 0x00000fff0300780c */ /* 0x000fda0000704670 */
[----:B------:R-:W-:Y:S05]  /*00b0*/  @P0 EXIT ;  /* 0x000000000000094d */ /* 0x000fea0003800000 */
[----:B------:R-:W0:Y:S01]  /*00c0*/  I2F.F64 R4, R3 ;  /* 0x0000000300047312 */ /* 0x000e220000201c00 */
[----:B------:R-:W-:Y:S01]  /*00d0*/  IMAD R2, R0, 0x3, RZ ;  /* 0x0000000300027824 */ /* 0x000fe200078e02ff */
[----:B------:R-:W-:Y:S01]  /*00e0*/  BSSY.RECONVERGENT B0, `(.L_x_0) ;  /* 0x0000018000007945 */ /* 0x000fe20003800200 */
[----:B------:R-:W-:Y:S01]  /*00f0*/  IMAD.MOV.U32 R8, RZ, RZ, 0x0 ;  /* 0x00000000ff087424 */ /* 0x000fe200078e00ff */
[----:B------:R-:W-:Y:S01]  /*0100*/  MOV R16, RZ ;  /* 0x000000ff00107202 */ /* 0x000fe20000000f00 */
[----:B------:R-:W-:Y:S01]  /*0110*/  IMAD.MOV.U32 R9, RZ, RZ, 0x3f300000 ;  /* 0x3f300000ff097424 */ /* 0x000fe200078e00ff */
[----:B------:R-:W-:Y:S02]  /*0120*/  CS2R R10, SRZ ;  /* 0x00000000000a7805 */ /* 0x000fe4000001ff00 */
[----:B------:R-:W-:Y:S01]  /*0130*/  CS2R R12, SRZ ;  /* 0x00000000000c7805 */ /* 0x000fe2000001ff00 */
[----:B------:R-:W1:Y:S01]  /*0140*/  I2F.F64.U32 R6, R2 ;  /* 0x0000000200067312 */ /* 0x000e620000201800 */
[----:B------:R-:W-:Y:S01]  /*0150*/  CS2R R14, SRZ ;  /* 0x00000000000e7805 */ /* 0x000fe2000001ff00 */
[----:B------:R-:W2:Y:S01]  /*0160*/  LDCU.64 UR4, c[0x0][0x358] ;  /* 0x00006b00ff0477ac */ /* 0x000ea20008000a00 */
[----:B0-----:R-:W-:-:S08]  /*0170*/  DMUL R4, R4, 3 ;  /* 0x4008000004047828 */ /* 0x001fd00000000000 */
[-C--:B------:R-:W-:Y:S02]  /*0180*/  DFMA R4, R4, R8.reuse, -2 ;  /* 0xc00000000404742b */ /* 0x080fe40000000008 */
[----:B-1----:R-:W-:Y:S01]  /*0190*/  DFMA R6, R6, R8, -1.5 ;  /* 0xbff800000606742b */ /* 0x002fe20000000008 */
[----:B------:R-:W-:-:S10]  /*01a0*/  CS2R R8, SRZ ;  /* 0x0000000000087805 */ /* 0x000fd4000001ff00 */
.L_x_1:
[----:B------:R-:W-:Y:S01]  /*01b0*/  DADD R8, R10, -R8 ;  /* 0x000000000a087229 */ /* 0x000fe20000000808 */
[C---:B------:R-:W-:Y:S01]  /*01c0*/  ISETP.GE.U32.AND P0, PT, R16.reuse, 0x3e7, PT ;  /* 0x000003e71000780c */ /* 0x040fe20003f06070 */
[----:B------:R-:W-:Y:S01]  /*01d0*/  DADD R10, R14, R14 ;  /* 0x000000000e0a7229 */ /* 0x000fe2000000000e */
[----:B------:R-:W-:-:S05]  /*01e0*/  VIADD R16, R16, 0x1 ;  /* 0x0000000110107836 */ /* 0x000fca0000000000 */
[----:B------:R-:W-:Y:S02]  /*01f0*/  DADD R14, R4, R8 ;  /* 0x00000000040e7229 */ /* 0x000fe40000000008 */
[----:B------:R-:W-:-:S06]  /*0200*/  DFMA R12, R10, R12, R6 ;  /* 0x0000000c0a0c722b */ /* 0x000fcc0000000006 */
[----:B------:R-:W-:Y:S02]  /*0210*/  DMUL R10, R14, R14 ;  /* 0x0000000e0e0a7228 */ /* 0x000fe40000000000 */
[----:B------:R-:W-:-:S08]  /*0220*/  DMUL R8, R12, R12 ;  /* 0x0000000c0c087228 */ /* 0x000fd00000000000 */
[----:B------:R-:W-:-:S08]  /*0230*/  DADD R18, R10, R8 ;  /* 0x000000000a127229 */ /* 0x000fd00000000008 */
[----:B------:R-:W-:-:S14]  /*0240*/  DSETP.LE.AND P1, PT, R18, 4, PT ;  /* 0x401000001200742a */ /* 0x000fdc0003f23000 */
[----:B------:R-:W-:Y:S05]  /*0250*/  @!P0 BRA P1, `(.L_x_1) ;  /* 0xfffffffc00d48947 */ /* 0x000fea000083ffff */
[----:B--2---:R-:W-:Y:S05]  /*0260*/  BSYNC.RECONVERGENT B0 ;  /* 0x0000000000007941 */ /* 0x004fea0003800200 */
.L_x_0:
[----:B------:R-:W0:Y:S01]  /*0270*/  LDC.64 R4, c[0x0][0x380] ;  /* 0x0000e000ff047b82 */ /* 0x000e220000000a00 */
[----:B------:R-:W-:-:S05]  /*0280*/  LEA R3, R0, R3, 0xc ;  /* 0x0000000300037211 */ /* 0x000fca00078e60ff */
[----:B0-----:R-:W-:-:S05]  /*0290*/  IMAD.WIDE R2, R3, 0x4, R4 ;  /* 0x0000000403027825 */ /* 0x001fca00078e0204 */
[----:B------:R-:W-:Y:S01]  /*02a0*/  STG.E desc[UR4][R2.64], R16 ;  /* 0x0000001002007986 */ /* 0x000fe2000c101904 */
[----:B------:R-:W-:Y:S05]  /*02b0*/  EXIT ;  /* 0x000000000000794d */ /* 0x000fea0003800000 */
.L_x_2:
[----:B------:R-:W-:-:S00]  /*02c0*/  BRA `(.L_x_2) ;  /* 0xfffffffc00fc7947 */ /* 0x000fc0000383ffff */
[----:B------:R-:W-:-:S00]  /*02d0*/  NOP ;  /* 0x0000000000007918 */ /* 0x000fc00000000000 */
        /* <DEDUP_REMOVED lines=10> */
.L_x_3:


//--------------------- .nv.shared.reserved.0     --------------------------
	.section	.nv.shared.reserved.0,"aw",@nobits
	.weak		__nv_reservedSMEM_offset_0_alias
	.size		__nv_reservedSMEM_offset_0_alias, 0, 64
	.other		__nv_reservedSMEM_offset_0_alias,@"STO_CUDA_RESERVED_SHARED STV_DEFAULT"
__nv_reservedSMEM_offset_0_alias:
	.zero		0
	.zero		64


//--------------------- .nv.constant0._Z17mandelbrot_kernelPi --------------------------
	.section	.nv.constant0._Z17mandelbrot_kernelPi,"a",@progbits
	.sectionflags	@""
	.align	4
.nv.constant0._Z17mandelbrot_kernelPi:
	.zero		904


//--------------------- SYMBOLS --------------------------

	.type		.nv.reservedSmem.offset0,@object
	.size		.nv.reservedSmem.offset0,0x4
